//
// Generated by NVIDIA NVVM Compiler
//
// Compiler Build ID: CL-36424714
// Cuda compilation tools, release 13.0, V13.0.88
// Based on NVVM 20.0.0
//

.version 9.0
.target sm_100
.address_size 64

	// .globl	_Z15add_in_parallelPiS_S_

.visible .entry _Z15add_in_parallelPiS_S_(
	.param .u64 .ptr .align 1 _Z15add_in_parallelPiS_S__param_0,
	.param .u64 .ptr .align 1 _Z15add_in_parallelPiS_S__param_1,
	.param .u64 .ptr .align 1 _Z15add_in_parallelPiS_S__param_2
)
{
	.reg .b32 	%r<8>;
	.reg .b64 	%rd<11>;

	ld.param.u64 	%rd1, [_Z15add_in_parallelPiS_S__param_0];
	ld.param.u64 	%rd2, [_Z15add_in_parallelPiS_S__param_1];
	ld.param.u64 	%rd3, [_Z15add_in_parallelPiS_S__param_2];
	cvta.to.global.u64 	%rd4, %rd3;
	cvta.to.global.u64 	%rd5, %rd2;
	cvta.to.global.u64 	%rd6, %rd1;
	mov.u32 	%r1, %ctaid.x;
	mov.u32 	%r2, %ntid.x;
	mov.u32 	%r3, %tid.x;
	mad.lo.s32 	%r4, %r1, %r2, %r3;
	mul.wide.s32 	%rd7, %r4, 4;
	add.s64 	%rd8, %rd6, %rd7;
	ld.global.u32 	%r5, [%rd8];
	add.s64 	%rd9, %rd5, %rd7;
	ld.global.u32 	%r6, [%rd9];
	add.s32 	%r7, %r6, %r5;
	add.s64 	%rd10, %rd4, %rd7;
	st.global.u32 	[%rd10], %r7;
	ret;

}


// ===== COMPILED SASS (sm_100) =====

	.target	sm_100

	.elftype	@"ET_EXEC"


//--------------------- .note.nv.tkinfo           --------------------------
	.section	.note.nv.tkinfo,"",@"SHT_NOTE"
	.sectionflags	@"SHF_NOTE_NV_TKINFO"
	.tkinfo
        /*0018*/ 	.word	0x00000002
        /*0030*/ 	.string	""
        /*0030*/ 	.string	"ptxas"
        /*0030*/ 	.string	"Cuda compilation tools, release 13.0, V13.0.88"
        /*0030*/ 	.string	"Build cuda_13.0.r13.0/compiler.36424714_0"
        /*0030*/ 	.string	"-arch sm_100 -m 64 "



//--------------------- .note.nv.cuinfo           --------------------------
	.section	.note.nv.cuinfo,"",@"SHT_NOTE"
	.sectionflags	@"SHF_NOTE_NV_CUINFO"
        /*0018*/ 	.short	0x0002
        /*001a*/ 	.short	0x0064
        /*001c*/ 	.short	0x0082
	.zero		2


//--------------------- .nv.info                  --------------------------
	.section	.nv.info,"",@"SHT_CUDA_INFO"
	.align	4


	//----- nvinfo : EIATTR_REGCOUNT
	.align		4
        /*0000*/ 	.byte	0x04, 0x2f
        /*0002*/ 	.short	(.L_1 - .L_0)
	.align		4
.L_0:
        /*0004*/ 	.word	index@(_Z15add_in_parallelPiS_S_)
        /*0008*/ 	.word	0x0000000c


	//----- nvinfo : EIATTR_FRAME_SIZE
	.align		4
.L_1:
        /*000c*/ 	.byte	0x04, 0x11
        /*000e*/ 	.short	(.L_3 - .L_2)
	.align		4
.L_2:
        /*0010*/ 	.word	index@(_Z15add_in_parallelPiS_S_)
        /*0014*/ 	.word	0x00000000


	//----- nvinfo : EIATTR_MIN_STACK_SIZE
	.align		4
.L_3:
        /*0018*/ 	.byte	0x04, 0x12
        /*001a*/ 	.short	(.L_5 - .L_4)
	.align		4
.L_4:
        /*001c*/ 	.word	index@(_Z15add_in_parallelPiS_S_)
        /*0020*/ 	.word	0x00000000
.L_5:


//--------------------- .nv.compat                --------------------------
	.section	.nv.compat,"",@"SHT_CUDA_COMPAT_INFO"
	.align	4
        /*0000*/ 	.byte	0x02, 0x09, 0x00, 0x00, 0x02, 0x02, 0x01, 0x00, 0x02, 0x05, 0x05, 0x00, 0x03, 0x07, 0x01, 0x01
        /*0010*/ 	.byte	0x02, 0x03, 0x00, 0x00, 0x02, 0x06, 0x01, 0x00, 0x04, 0x0b, 0x08, 0x00, 0x09, 0x00, 0x00, 0x00
        /*0020*/ 	.byte	0x00, 0x00, 0x00, 0x00


//--------------------- .nv.info._Z15add_in_parallelPiS_S_ --------------------------
	.section	.nv.info._Z15add_in_parallelPiS_S_,"",@"SHT_CUDA_INFO"
	.sectionflags	@""
	.align	4


	//----- nvinfo : EIATTR_CUDA_API_VERSION
	.align		4
        /*0000*/ 	.byte	0x04, 0x37
        /*0002*/ 	.short	(.L_7 - .L_6)
.L_6:
        /*0004*/ 	.word	0x00000082


	//----- nvinfo : EIATTR_KPARAM_INFO
	.align		4
.L_7:
        /*0008*/ 	.byte	0x04, 0x17
        /*000a*/ 	.short	(.L_9 - .L_8)
.L_8:
        /*000c*/ 	.word	0x00000000
        /*0010*/ 	.short	0x0002
        /*0012*/ 	.short	0x0010
        /*0014*/ 	.byte	0x00, 0xf5, 0x21, 0x00


	//----- nvinfo : EIATTR_KPARAM_INFO
	.align		4
.L_9:
        /*0018*/ 	.byte	0x04, 0x17
        /*001a*/ 	.short	(.L_11 - .L_10)
.L_10:
        /*001c*/ 	.word	0x00000000
        /*0020*/ 	.short	0x0001
        /*0022*/ 	.short	0x0008
        /*0024*/ 	.byte	0x00, 0xf5, 0x21, 0x00


	//----- nvinfo : EIATTR_KPARAM_INFO
	.align		4
.L_11:
        /*0028*/ 	.byte	0x04, 0x17
        /*002a*/ 	.short	(.L_13 - .L_12)
.L_12:
        /*002c*/ 	.word	0x00000000
        /*0030*/ 	.short	0x0000
        /*0032*/ 	.short	0x0000
        /*0034*/ 	.byte	0x00, 0xf5, 0x21, 0x00


	//----- nvinfo : EIATTR_SPARSE_MMA_MASK
	.align		4
.L_13:
        /*0038*/ 	.byte	0x03, 0x50
        /*003a*/ 	.short	0x0000


	//----- nvinfo : EIATTR_MAXREG_COUNT
	.align		4
        /*003c*/ 	.byte	0x03, 0x1b
        /*003e*/ 	.short	0x00ff


	//----- nvinfo : EIATTR_MERCURY_ISA_VERSION
	.align		4
        /*0040*/ 	.byte	0x03, 0x5f
        /*0042*/ 	.short	0x0101


	//----- nvinfo : EIATTR_VRC_CTA_INIT_COUNT
	.align		4
        /*0044*/ 	.byte	0x02, 0x4a
	.zero		1
	.zero		1


	//----- nvinfo : EIATTR_EXIT_INSTR_OFFSETS
	.align		4
        /*0048*/ 	.byte	0x04, 0x1c
        /*004a*/ 	.short	(.L_15 - .L_14)


	//   ....[0]....
.L_14:
        /*004c*/ 	.word	0x00000100


	//----- nvinfo : EIATTR_CBANK_PARAM_SIZE
	.align		4
.L_15:
        /*0050*/ 	.byte	0x03, 0x19
        /*0052*/ 	.short	0x0018


	//----- nvinfo : EIATTR_PARAM_CBANK
	.align		4
        /*0054*/ 	.byte	0x04, 0x0a
        /*0056*/ 	.short	(.L_17 - .L_16)
	.align		4
.L_16:
        /*0058*/ 	.word	index@(.nv.constant0._Z15add_in_parallelPiS_S_)
        /*005c*/ 	.short	0x0380
        /*005e*/ 	.short	0x0018


	//----- nvinfo : EIATTR_SW_WAR
	.align		4
.L_17:
        /*0060*/ 	.byte	0x04, 0x36
        /*0062*/ 	.short	(.L_19 - .L_18)
.L_18:
        /*0064*/ 	.word	0x00000008
.L_19:


//--------------------- .nv.callgraph             --------------------------
	.section	.nv.callgraph,"",@"SHT_CUDA_CALLGRAPH"
	.align	4
	.sectionentsize	8
	.align		4
        /*0000*/ 	.word	0x00000000
	.align		4
        /*0004*/ 	.word	0xffffffff
	.align		4
        /*0008*/ 	.word	0x00000000
	.align		4
        /*000c*/ 	.word	0xfffffffe
	.align		4
        /*0010*/ 	.word	0x00000000
	.align		4
        /*0014*/ 	.word	0xfffffffd
	.align		4
        /*0018*/ 	.word	0x00000000
	.align		4
        /*001c*/ 	.word	0xfffffffc


//--------------------- .text._Z15add_in_parallelPiS_S_ --------------------------
	.section	.text._Z15add_in_parallelPiS_S_,"ax",@progbits
	.align	128
        .global         _Z15add_in_parallelPiS_S_
        .type           _Z15add_in_parallelPiS_S_,@function
        .size           _Z15add_in_parallelPiS_S_,(.L_x_1 - _Z15add_in_parallelPiS_S_)
        .other          _Z15add_in_parallelPiS_S_,@"STO_CUDA_ENTRY STV_DEFAULT"
_Z15add_in_parallelPiS_S_:
.text._Z15add_in_parallelPiS_S_:
[----:B------:R-:W-:Y:S01]  /*0000*/  LDC R1, c[0x0][0x37c] ;  /* 0x0000df00ff017b82 */ /* 0x000fe20000000800 */
[----:B------:R-:W0:Y:S07]  /*0010*/  S2R R0, SR_TID.X ;  /* 0x0000000000007919 */ /* 0x000e2e0000002100 */
[----:B------:R-:W0:Y:S01]  /*0020*/  S2UR UR6, SR_CTAID.X ;  /* 0x00000000000679c3 */ /* 0x000e220000002500 */
[----:B------:R-:W1:Y:S07]  /*0030*/  LDCU.64 UR4, c[0x0][0x358] ;  /* 0x00006b00ff0477ac */ /* 0x000e6e0008000a00 */
[----:B------:R-:W0:Y:S08]  /*0040*/  LDC R9, c[0x0][0x360] ;  /* 0x0000d800ff097b82 */ /* 0x000e300000000800 */
[----:B------:R-:W2:Y:S08]  /*0050*/  LDC.64 R2, c[0x0][0x380] ;  /* 0x0000e000ff027b82 */ /* 0x000eb00000000a00 */
[----:B------:R-:W3:Y:S01]  /*0060*/  LDC.64 R4, c[0x0][0x388] ;  /* 0x0000e200ff047b82 */ /* 0x000ee20000000a00 */
[----:B0-----:R-:W-:-:S07]  /*0070*/  IMAD R9, R9, UR6, R0 ;  /* 0x0000000609097c24 */ /* 0x001fce000f8e0200 */
[----:B------:R-:W0:Y:S01]  /*0080*/  LDC.64 R6, c[0x0][0x390] ;  /* 0x0000e400ff067b82 */ /* 0x000e220000000a00 */
[----:B--2---:R-:W-:-:S06]  /*0090*/  IMAD.WIDE R2, R9, 0x4, R2 ;  /* 0x0000000409027825 */ /* 0x004fcc00078e0202 */
[----:B-1----:R-:W2:Y:S01]  /*00a0*/  LDG.E R2, desc[UR4][R2.64] ;  /* 0x0000000402027981 */ /* 0x002ea2000c1e1900 */
[----:B---3--:R-:W-:-:S06]  /*00b0*/  IMAD.WIDE R4, R9, 0x4, R4 ;  /* 0x0000000409047825 */ /* 0x008fcc00078e0204 */
[----:B------:R-:W2:Y:S01]  /*00c0*/  LDG.E R5, desc[UR4][R4.64] ;  /* 0x0000000404057981 */ /* 0x000ea2000c1e1900 */
[----:B0-----:R-:W-:Y:S01]  /*00d0*/  IMAD.WIDE R6, R9, 0x4, R6 ;  /* 0x0000000409067825 */ /* 0x001fe200078e0206 */
[----:B--2---:R-:W-:-:S05]  /*00e0*/  IADD3 R9, PT, PT, R2, R5, RZ ;  /* 0x0000000502097210 */ /* 0x004fca0007ffe0ff */
[----:B------:R-:W-:Y:S01]  /*00f0*/  STG.E desc[UR4][R6.64], R9 ;  /* 0x0000000906007986 */ /* 0x000fe2000c101904 */
[----:B------:R-:W-:Y:S05]  /*0100*/  EXIT ;  /* 0x000000000000794d */ /* 0x000fea0003800000 */
.L_x_0:
[----:B------:R-:W-:-:S00]  /*0110*/  BRA `(.L_x_0) ;  /* 0xfffffffc00fc7947 */ /* 0x000fc0000383ffff */
[----:B------:R-:W-:-:S00]  /*0120*/  NOP ;  /* 0x0000000000007918 */ /* 0x000fc00000000000 */
        /* <DEDUP_REMOVED lines=13> */
.L_x_1:


//--------------------- .nv.shared.reserved.0     --------------------------
	.section	.nv.shared.reserved.0,"aw",@nobits
	.weak		__nv_reservedSMEM_offset_0_alias
	.size		__nv_reservedSMEM_offset_0_alias, 0, 64
	.other		__nv_reservedSMEM_offset_0_alias,@"STO_CUDA_RESERVED_SHARED STV_DEFAULT"
__nv_reservedSMEM_offset_0_alias:
	.zero		0
	.zero		64


//--------------------- .nv.constant0._Z15add_in_parallelPiS_S_ --------------------------
	.section	.nv.constant0._Z15add_in_parallelPiS_S_,"a",@progbits
	.sectionflags	@""
	.align	4
.nv.constant0._Z15add_in_parallelPiS_S_:
	.zero		920


//--------------------- SYMBOLS --------------------------

	.type		.nv.reservedSmem.offset0,@object
	.size		.nv.reservedSmem.offset0,0x4
